	.headerflags	@"EF_CUDA_TEXMODE_UNIFIED EF_CUDA_64BIT_ADDRESS EF_CUDA_ACCELERATORS EF_CUDA_SM90 EF_CUDA_VIRTUAL_SM(EF_CUDA_SM90)"
	.elftype	@"ET_EXEC"


//--------------------- .nv.info                  --------------------------
	.section	.nv.info,"",@"SHT_CUDA_INFO"
	.align	4


	//----- nvinfo : EIATTR_REGCOUNT
	.align		4
        /*0000*/ 	.byte	0x04, 0x2f
        /*0002*/ 	.short	(.L_1 - .L_0)
	.align		4
.L_0:
        /*0004*/ 	.word	index@(triton_poi_fused_max_pool2d_with_indices_35)
        /*0008*/ 	.word	0x00000010


	//----- nvinfo : EIATTR_MIN_STACK_SIZE
	.align		4
.L_1:
        /*000c*/ 	.byte	0x04, 0x12
        /*000e*/ 	.short	(.L_3 - .L_2)
	.align		4
.L_2:
        /*0010*/ 	.word	index@(triton_poi_fused_max_pool2d_with_indices_35)
        /*0014*/ 	.word	0x00000000


	//----- nvinfo : EIATTR_FRAME_SIZE
	.align		4
.L_3:
        /*0018*/ 	.byte	0x04, 0x11
        /*001a*/ 	.short	(.L_5 - .L_4)
	.align		4
.L_4:
        /*001c*/ 	.word	index@(triton_poi_fused_max_pool2d_with_indices_35)
        /*0020*/ 	.word	0x00000000


	//----- nvinfo : EIATTR_MIN_STACK_SIZE
	.align		4
.L_5:
        /*0024*/ 	.byte	0x04, 0x12
        /*0026*/ 	.short	(.L_7 - .L_6)
	.align		4
.L_6:
        /*0028*/ 	.word	index@(triton_poi_fused_max_pool2d_with_indices_35)
        /*002c*/ 	.word	0x00000000
.L_7:


//--------------------- .nv.info.triton_poi_fused_max_pool2d_with_indices_35 --------------------------
	.section	.nv.info.triton_poi_fused_max_pool2d_with_indices_35,"",@"SHT_CUDA_INFO"
	.sectionflags	@""
	.align	4


	//----- nvinfo : EIATTR_CUDA_API_VERSION
	.align		4
        /*0000*/ 	.byte	0x04, 0x37
        /*0002*/ 	.short	(.L_9 - .L_8)
.L_8:
        /*0004*/ 	.word	0x0000007c


	//----- nvinfo : EIATTR_KPARAM_INFO
	.align		4
.L_9:
        /*0008*/ 	.byte	0x04, 0x17
        /*000a*/ 	.short	(.L_11 - .L_10)
.L_10:
        /*000c*/ 	.word	0x00000000
        /*0010*/ 	.short	0x0002
        /*0012*/ 	.short	0x0010
        /*0014*/ 	.byte	0x00, 0xf0, 0x11, 0x00


	//----- nvinfo : EIATTR_KPARAM_INFO
	.align		4
.L_11:
        /*0018*/ 	.byte	0x04, 0x17
        /*001a*/ 	.short	(.L_13 - .L_12)
.L_12:
        /*001c*/ 	.word	0x00000000
        /*0020*/ 	.short	0x0001
        /*0022*/ 	.short	0x0008
        /*0024*/ 	.byte	0x00, 0xf4, 0x21, 0x00


	//----- nvinfo : EIATTR_KPARAM_INFO
	.align		4
.L_13:
        /*0028*/ 	.byte	0x04, 0x17
        /*002a*/ 	.short	(.L_15 - .L_14)
.L_14:
        /*002c*/ 	.word	0x00000000
        /*0030*/ 	.short	0x0000
        /*0032*/ 	.short	0x0000
        /*0034*/ 	.byte	0x00, 0xf4, 0x21, 0x00


	//----- nvinfo : EIATTR_SPARSE_MMA_MASK
	.align		4
.L_15:
        /*0038*/ 	.byte	0x03, 0x50
        /*003a*/ 	.short	0x0000


	//----- nvinfo : EIATTR_MAXREG_COUNT
	.align		4
        /*003c*/ 	.byte	0x03, 0x1b
        /*003e*/ 	.short	0x00ff


	//----- nvinfo : EIATTR_EXIT_INSTR_OFFSETS
	.align		4
        /*0040*/ 	.byte	0x04, 0x1c
        /*0042*/ 	.short	(.L_17 - .L_16)


	//   ....[0]....
.L_16:
        /*0044*/ 	.word	0x00000370


	//----- nvinfo : EIATTR_REQNTID
	.align		4
.L_17:
        /*0048*/ 	.byte	0x04, 0x10
        /*004a*/ 	.short	(.L_19 - .L_18)
.L_18:
        /*004c*/ 	.word	0x00000080
        /*0050*/ 	.word	0x00000001
        /*0054*/ 	.word	0x00000001


	//----- nvinfo : EIATTR_CBANK_PARAM_SIZE
	.align		4
.L_19:
        /*0058*/ 	.byte	0x03, 0x19
        /*005a*/ 	.short	0x0014


	//----- nvinfo : EIATTR_PARAM_CBANK
	.align		4
        /*005c*/ 	.byte	0x04, 0x0a
        /*005e*/ 	.short	(.L_21 - .L_20)
	.align		4
.L_20:
        /*0060*/ 	.word	index@(.nv.constant0.triton_poi_fused_max_pool2d_with_indices_35)
        /*0064*/ 	.short	0x0210
        /*0066*/ 	.short	0x0014


	//----- nvinfo : EIATTR_SW_WAR
	.align		4
.L_21:
        /*0068*/ 	.byte	0x04, 0x36
        /*006a*/ 	.short	(.L_23 - .L_22)
.L_22:
        /*006c*/ 	.word	0x00000008
.L_23:


//--------------------- .nv.callgraph             --------------------------
	.section	.nv.callgraph,"",@"SHT_CUDA_CALLGRAPH"
	.align	4
	.sectionentsize	8
	.align		4
        /*0000*/ 	.word	0x00000000
	.align		4
        /*0004*/ 	.word	0xffffffff
	.align		4
        /*0008*/ 	.word	0x00000000
	.align		4
        /*000c*/ 	.word	0xfffffffe
	.align		4
        /*0010*/ 	.word	0x00000000
	.align		4
        /*0014*/ 	.word	0xfffffffd
	.align		4
        /*0018*/ 	.word	0x00000000
	.align		4
        /*001c*/ 	.word	0xfffffffc


//--------------------- .text.triton_poi_fused_max_pool2d_with_indices_35 --------------------------
	.section	.text.triton_poi_fused_max_pool2d_with_indices_35,"ax",@progbits
	.align	128
        .global         triton_poi_fused_max_pool2d_with_indices_35
        .type           triton_poi_fused_max_pool2d_with_indices_35,@function
        .size           triton_poi_fused_max_pool2d_with_indices_35,(.L_x_1 - triton_poi_fused_max_pool2d_with_indices_35)
        .other          triton_poi_fused_max_pool2d_with_indices_35,@"STO_CUDA_ENTRY STV_DEFAULT"
triton_poi_fused_max_pool2d_with_indices_35:
.text.triton_poi_fused_max_pool2d_with_indices_35:
[----:B------:R-:W-:Y:S01]  /*0000*/  LDC R1, c[0x0][0x28] ;  /* 0x00000a00ff017b82 */ /* 0x000fe20000000800 */
[----:B------:R-:W1:Y:S01]  /*0010*/  S2R R0, SR_TID.X ;  /* 0x0000000000007919 */ /* 0x000e620000002100 */
[----:B------:R-:W-:-:S06]  /*0020*/  IMAD.MOV.U32 R2, RZ, RZ, RZ ;  /* 0x000000ffff027224 */ /* 0x000fcc00078e00ff */
[----:B------:R-:W2:Y:S01]  /*0030*/  LDC.64 R4, c[0x0][0x210] ;  /* 0x00008400ff047b82 */ /* 0x000ea20000000a00 */
[----:B------:R-:W-:Y:S01]  /*0040*/  ULDC.64 UR4, c[0x0][0x208] ;  /* 0x0000820000047ab9 */ /* 0x000fe20000000a00 */
[----:B------:R-:W3:Y:S01]  /*0050*/  S2R R3, SR_CTAID.X ;  /* 0x0000000000037919 */ /* 0x000ee20000002500 */
[----:B------:R-:W-:Y:S01]  /*0060*/  ULDC.64 UR6, c[0x0][0x218] ;  /* 0x0000860000067ab9 */ /* 0x000fe20000000a00 */
[----:B-1----:R-:W-:-:S05]  /*0070*/  IMAD.SHL.U32 R0, R0, 0x2, RZ ;  /* 0x0000000200007824 */ /* 0x002fca00078e00ff */
[----:B------:R-:W-:-:S05]  /*0080*/  LOP3.LUT R0, R0, 0xfe, RZ, 0xc0, !PT ;  /* 0x000000fe00007812 */ /* 0x000fca00078ec0ff */
[----:B---3--:R-:W-:-:S04]  /*0090*/  IMAD R3, R3, 0x100, R0 ;  /* 0x0000010003037824 */ /* 0x008fc800078e0200 */
[----:B------:R-:W-:-:S05]  /*00a0*/  IMAD.HI R0, R3, -0x6db6db6d, R2 ;  /* 0x9249249303007827 */ /* 0x000fca00078e0202 */
[----:B------:R-:W-:-:S04]  /*00b0*/  SHF.R.U32.HI R7, RZ, 0x1f, R0 ;  /* 0x0000001fff077819 */ /* 0x000fc80000011600 */
[CC--:B------:R-:W-:Y:S02]  /*00c0*/  LEA.HI.SX32 R2, R0.reuse, R7.reuse, 0x1c ;  /* 0x0000000700027211 */ /* 0x0c0fe400078fe2ff */
[----:B------:R-:W-:Y:S02]  /*00d0*/  LEA.HI.SX32 R9, R0, R7, 0x18 ;  /* 0x0000000700097211 */ /* 0x000fe400078fc2ff */
[C---:B------:R-:W-:Y:S01]  /*00e0*/  LEA.HI R6, R2.reuse, R2, RZ, 0x4 ;  /* 0x0000000202067211 */ /* 0x040fe200078f20ff */
[----:B------:R-:W-:-:S03]  /*00f0*/  IMAD R0, R2, -0x1c, R3 ;  /* 0xffffffe402007824 */ /* 0x000fc600078e0203 */
[----:B------:R-:W-:Y:S01]  /*0100*/  LOP3.LUT R7, R6, 0xfffffff0, RZ, 0xc0, !PT ;  /* 0xfffffff006077812 */ /* 0x000fe200078ec0ff */
[----:B------:R-:W-:-:S04]  /*0110*/  IMAD R0, R9, 0x700, R0 ;  /* 0x0000070009007824 */ /* 0x000fc800078e0200 */
[----:B------:R-:W-:-:S04]  /*0120*/  IMAD.IADD R7, R2, 0x1, -R7 ;  /* 0x0000000102077824 */ /* 0x000fc800078e0a07 */
[----:B------:R-:W-:-:S04]  /*0130*/  IMAD R13, R7, 0x38, R0 ;  /* 0x00000038070d7824 */ /* 0x000fc800078e0200 */
[C---:B------:R-:W-:Y:S02]  /*0140*/  VIADD R9, R13.reuse, 0x1c ;  /* 0x0000001c0d097836 */ /* 0x040fe40000000000 */
[----:B--2---:R-:W-:-:S04]  /*0150*/  IMAD.WIDE R6, R13, 0x4, R4 ;  /* 0x000000040d067825 */ /* 0x004fc800078e0204 */
[--C-:B------:R-:W-:Y:S02]  /*0160*/  IMAD.WIDE R8, R9, 0x4, R4.reuse ;  /* 0x0000000409087825 */ /* 0x100fe400078e0204 */
[----:B------:R-:W2:Y:S02]  /*0170*/  LDG.E.64 R6, desc[UR4][R6.64] ;  /* 0x0000000406067981 */ /* 0x000ea4000c1e1b00 */
[----:B------:R-:W-:Y:S02]  /*0180*/  VIADD R11, R13, 0x380 ;  /* 0x000003800d0b7836 */ /* 0x000fe40000000000 */
[----:B------:R-:W2:Y:S02]  /*0190*/  LDG.E.64 R8, desc[UR4][R8.64] ;  /* 0x0000000408087981 */ /* 0x000ea4000c1e1b00 */
[----:B------:R-:W-:-:S06]  /*01a0*/  IMAD.WIDE R10, R11, 0x4, R4 ;  /* 0x000000040b0a7825 */ /* 0x000fcc00078e0204 */
[----:B------:R-:W3:Y:S01]  /*01b0*/  LDG.E.64 R10, desc[UR4][R10.64] ;  /* 0x000000040a0a7981 */ /* 0x000ee2000c1e1b00 */
[----:B------:R-:W-:-:S04]  /*01c0*/  VIADD R13, R13, 0x39c ;  /* 0x0000039c0d0d7836 */ /* 0x000fc80000000000 */
[----:B------:R-:W-:-:S06]  /*01d0*/  IMAD.WIDE R4, R13, 0x4, R4 ;  /* 0x000000040d047825 */ /* 0x000fcc00078e0204 */
[----:B------:R-:W4:Y:S01]  /*01e0*/  LDG.E.64 R4, desc[UR4][R4.64] ;  /* 0x0000000404047981 */ /* 0x000f22000c1e1b00 */
[C---:B--2---:R-:W-:Y:S02]  /*01f0*/  FSETP.GT.AND P3, PT, R8.reuse, R6, PT ;  /* 0x000000060800720b */ /* 0x044fe40003f64000 */
[----:B------:R-:W-:Y:S02]  /*0200*/  FSETP.GT.AND P0, PT, R9, R7, PT ;  /* 0x000000070900720b */ /* 0x000fe40003f04000 */
[----:B------:R-:W-:Y:S02]  /*0210*/  FSETP.NAN.AND P5, PT, R8, R8, PT ;  /* 0x000000080800720b */ /* 0x000fe40003fa8000 */
[----:B---3--:R-:W-:Y:S02]  /*0220*/  FSETP.NAN.AND P2, PT, R10, R10, PT ;  /* 0x0000000a0a00720b */ /* 0x008fe40003f48000 */
[----:B------:R-:W-:Y:S02]  /*0230*/  FSETP.NAN.AND P1, PT, R11, R11, PT ;  /* 0x0000000b0b00720b */ /* 0x000fe40003f28000 */
[----:B------:R-:W-:-:S03]  /*0240*/  FSETP.NAN.AND P4, PT, R9, R9, PT ;  /* 0x000000090900720b */ /* 0x000fc60003f88000 */
[----:B------:R-:W-:Y:S02]  /*0250*/  @!P3 SEL R8, R8, R6, P5 ;  /* 0x000000060808b207 */ /* 0x000fe40002800000 */
[----:B------:R-:W-:Y:S02]  /*0260*/  @!P0 SEL R9, R9, R7, P4 ;  /* 0x0000000709098207 */ /* 0x000fe40002000000 */
[----:B------:R-:W-:Y:S02]  /*0270*/  FSETP.GEU.AND P5, PT, R8, R10, PT ;  /* 0x0000000a0800720b */ /* 0x000fe40003fae000 */
[----:B------:R-:W-:Y:S02]  /*0280*/  FSETP.GEU.AND P4, PT, R9, R11, PT ;  /* 0x0000000b0900720b */ /* 0x000fe40003f8e000 */
[----:B------:R-:W-:Y:S02]  /*0290*/  @!P2 SEL R10, R10, R8, !P5 ;  /* 0x000000080a0aa207 */ /* 0x000fe40006800000 */
[----:B------:R-:W-:-:S02]  /*02a0*/  SEL R0, RZ, 0x1, !P3 ;  /* 0x00000001ff007807 */ /* 0x000fc40005800000 */
[----:B------:R-:W-:Y:S02]  /*02b0*/  @!P1 SEL R11, R11, R9, !P4 ;  /* 0x000000090b0b9207 */ /* 0x000fe40006000000 */
[----:B------:R-:W-:Y:S02]  /*02c0*/  SEL R2, RZ, 0x1, !P0 ;  /* 0x00000001ff027807 */ /* 0x000fe40004000000 */
[----:B----4-:R-:W-:Y:S02]  /*02d0*/  FSETP.GEU.AND P1, PT, R10, R4, PT ;  /* 0x000000040a00720b */ /* 0x010fe40003f2e000 */
[----:B------:R-:W-:Y:S02]  /*02e0*/  SEL R4, R0, 0x2, P5 ;  /* 0x0000000200047807 */ /* 0x000fe40002800000 */
[----:B------:R-:W-:Y:S02]  /*02f0*/  FSETP.GEU.AND P0, PT, R11, R5, PT ;  /* 0x000000050b00720b */ /* 0x000fe40003f0e000 */
[----:B------:R-:W-:-:S02]  /*0300*/  SEL R0, R2, 0x2, P4 ;  /* 0x0000000202007807 */ /* 0x000fc40002000000 */
[----:B------:R-:W-:Y:S02]  /*0310*/  SEL R4, R4, 0x3, P1 ;  /* 0x0000000304047807 */ /* 0x000fe40000800000 */
[----:B------:R-:W-:Y:S02]  /*0320*/  SEL R5, R0, 0x3, P0 ;  /* 0x0000000300057807 */ /* 0x000fe40000000000 */
[----:B------:R-:W-:-:S03]  /*0330*/  IADD3 R2, P2, R3, UR6, RZ ;  /* 0x0000000603027c10 */ /* 0x000fc6000ff5e0ff */
[----:B------:R-:W-:Y:S01]  /*0340*/  IMAD R5, R5, 0x100, R4 ;  /* 0x0000010005057824 */ /* 0x000fe200078e0204 */
[----:B------:R-:W-:-:S05]  /*0350*/  LEA.HI.X.SX32 R3, R3, UR7, 0x1, P2 ;  /* 0x0000000703037c11 */ /* 0x000fca00090f0eff */
[----:B------:R-:W-:Y:S01]  /*0360*/  STG.E.U16 desc[UR4][R2.64], R5 ;  /* 0x0000000502007986 */ /* 0x000fe2000c101504 */
[----:B------:R-:W-:Y:S05]  /*0370*/  EXIT ;  /* 0x000000000000794d */ /* 0x000fea0003800000 */
.L_x_0:
[----:B------:R-:W-:-:S00]  /*0380*/  BRA `(.L_x_0) ;  /* 0xfffffffc00fc7947 */ /* 0x000fc0000383ffff */
[----:B------:R-:W-:-:S00]  /*0390*/  NOP ;  /* 0x0000000000007918 */ /* 0x000fc00000000000 */
        /* <DEDUP_REMOVED lines=14> */
.L_x_1:


//--------------------- .nv.constant0.triton_poi_fused_max_pool2d_with_indices_35 --------------------------
	.section	.nv.constant0.triton_poi_fused_max_pool2d_with_indices_35,"a",@progbits
	.sectionflags	@""
	.align	4
.nv.constant0.triton_poi_fused_max_pool2d_with_indices_35:
	.zero		548
